	.headerflags	@"EF_CUDA_TEXMODE_UNIFIED EF_CUDA_64BIT_ADDRESS EF_CUDA_ACCELERATORS EF_CUDA_SM90 EF_CUDA_VIRTUAL_SM(EF_CUDA_SM90)"
	.elftype	@"ET_EXEC"


//--------------------- .nv.info                  --------------------------
	.section	.nv.info,"",@"SHT_CUDA_INFO"
	.align	4


	//----- nvinfo : EIATTR_REGCOUNT
	.align		4
        /*0000*/ 	.byte	0x04, 0x2f
        /*0002*/ 	.short	(.L_3 - .L_2)
	.align		4
.L_2:
        /*0004*/ 	.word	index@(triton_poi_fused__native_batch_norm_legit_no_training_convolution_relu_9)
        /*0008*/ 	.word	0x0000001a


	//----- nvinfo : EIATTR_MIN_STACK_SIZE
	.align		4
.L_3:
        /*000c*/ 	.byte	0x04, 0x12
        /*000e*/ 	.short	(.L_5 - .L_4)
	.align		4
.L_4:
        /*0010*/ 	.word	index@(triton_poi_fused__native_batch_norm_legit_no_training_convolution_relu_9)
        /*0014*/ 	.word	0x00000000


	//----- nvinfo : EIATTR_FRAME_SIZE
	.align		4
.L_5:
        /*0018*/ 	.byte	0x04, 0x11
        /*001a*/ 	.short	(.L_7 - .L_6)
	.align		4
.L_6:
        /*001c*/ 	.word	index@(triton_poi_fused__native_batch_norm_legit_no_training_convolution_relu_9)
        /*0020*/ 	.word	0x00000000


	//----- nvinfo : EIATTR_MIN_STACK_SIZE
	.align		4
.L_7:
        /*0024*/ 	.byte	0x04, 0x12
        /*0026*/ 	.short	(.L_9 - .L_8)
	.align		4
.L_8:
        /*0028*/ 	.word	index@(triton_poi_fused__native_batch_norm_legit_no_training_convolution_relu_9)
        /*002c*/ 	.word	0x00000000
.L_9:


//--------------------- .nv.info.triton_poi_fused__native_batch_norm_legit_no_training_convolution_relu_9 --------------------------
	.section	.nv.info.triton_poi_fused__native_batch_norm_legit_no_training_convolution_relu_9,"",@"SHT_CUDA_INFO"
	.sectionflags	@""
	.align	4


	//----- nvinfo : EIATTR_CUDA_API_VERSION
	.align		4
        /*0000*/ 	.byte	0x04, 0x37
        /*0002*/ 	.short	(.L_11 - .L_10)
.L_10:
        /*0004*/ 	.word	0x0000007c


	//----- nvinfo : EIATTR_KPARAM_INFO
	.align		4
.L_11:
        /*0008*/ 	.byte	0x04, 0x17
        /*000a*/ 	.short	(.L_13 - .L_12)
.L_12:
        /*000c*/ 	.word	0x00000000
        /*0010*/ 	.short	0x0008
        /*0012*/ 	.short	0x003c
        /*0014*/ 	.byte	0x00, 0xf0, 0x11, 0x00


	//----- nvinfo : EIATTR_KPARAM_INFO
	.align		4
.L_13:
        /*0018*/ 	.byte	0x04, 0x17
        /*001a*/ 	.short	(.L_15 - .L_14)
.L_14:
        /*001c*/ 	.word	0x00000000
        /*0020*/ 	.short	0x0007
        /*0022*/ 	.short	0x0038
        /*0024*/ 	.byte	0x00, 0xf0, 0x11, 0x00


	//----- nvinfo : EIATTR_KPARAM_INFO
	.align		4
.L_15:
        /*0028*/ 	.byte	0x04, 0x17
        /*002a*/ 	.short	(.L_17 - .L_16)
.L_16:
        /*002c*/ 	.word	0x00000000
        /*0030*/ 	.short	0x0006
        /*0032*/ 	.short	0x0030
        /*0034*/ 	.byte	0x00, 0xf4, 0x21, 0x00


	//----- nvinfo : EIATTR_KPARAM_INFO
	.align		4
.L_17:
        /*0038*/ 	.byte	0x04, 0x17
        /*003a*/ 	.short	(.L_19 - .L_18)
.L_18:
        /*003c*/ 	.word	0x00000000
        /*0040*/ 	.short	0x0005
        /*0042*/ 	.short	0x0028
        /*0044*/ 	.byte	0x00, 0xf4, 0x21, 0x00


	//----- nvinfo : EIATTR_KPARAM_INFO
	.align		4
.L_19:
        /*0048*/ 	.byte	0x04, 0x17
        /*004a*/ 	.short	(.L_21 - .L_20)
.L_20:
        /*004c*/ 	.word	0x00000000
        /*0050*/ 	.short	0x0004
        /*0052*/ 	.short	0x0020
        /*0054*/ 	.byte	0x00, 0xf4, 0x21, 0x00


	//----- nvinfo : EIATTR_KPARAM_INFO
	.align		4
.L_21:
        /*0058*/ 	.byte	0x04, 0x17
        /*005a*/ 	.short	(.L_23 - .L_22)
.L_22:
        /*005c*/ 	.word	0x00000000
        /*0060*/ 	.short	0x0003
        /*0062*/ 	.short	0x0018
        /*0064*/ 	.byte	0x00, 0xf4, 0x21, 0x00


	//----- nvinfo : EIATTR_KPARAM_INFO
	.align		4
.L_23:
        /*0068*/ 	.byte	0x04, 0x17
        /*006a*/ 	.short	(.L_25 - .L_24)
.L_24:
        /*006c*/ 	.word	0x00000000
        /*0070*/ 	.short	0x0002
        /*0072*/ 	.short	0x0010
        /*0074*/ 	.byte	0x00, 0xf4, 0x21, 0x00


	//----- nvinfo : EIATTR_KPARAM_INFO
	.align		4
.L_25:
        /*0078*/ 	.byte	0x04, 0x17
        /*007a*/ 	.short	(.L_27 - .L_26)
.L_26:
        /*007c*/ 	.word	0x00000000
        /*0080*/ 	.short	0x0001
        /*0082*/ 	.short	0x0008
        /*0084*/ 	.byte	0x00, 0xf4, 0x21, 0x00


	//----- nvinfo : EIATTR_KPARAM_INFO
	.align		4
.L_27:
        /*0088*/ 	.byte	0x04, 0x17
        /*008a*/ 	.short	(.L_29 - .L_28)
.L_28:
        /*008c*/ 	.word	0x00000000
        /*0090*/ 	.short	0x0000
        /*0092*/ 	.short	0x0000
        /*0094*/ 	.byte	0x00, 0xf4, 0x21, 0x00


	//----- nvinfo : EIATTR_SPARSE_MMA_MASK
	.align		4
.L_29:
        /*0098*/ 	.byte	0x03, 0x50
        /*009a*/ 	.short	0x0000


	//----- nvinfo : EIATTR_MAXREG_COUNT
	.align		4
        /*009c*/ 	.byte	0x03, 0x1b
        /*009e*/ 	.short	0x00ff


	//----- nvinfo : EIATTR_EXIT_INSTR_OFFSETS
	.align		4
        /*00a0*/ 	.byte	0x04, 0x1c
        /*00a2*/ 	.short	(.L_31 - .L_30)


	//   ....[0]....
.L_30:
        /*00a4*/ 	.word	0x000006a0


	//   ....[1]....
        /*00a8*/ 	.word	0x000006c0


	//----- nvinfo : EIATTR_REQNTID
	.align		4
.L_31:
        /*00ac*/ 	.byte	0x04, 0x10
        /*00ae*/ 	.short	(.L_33 - .L_32)
.L_32:
        /*00b0*/ 	.word	0x00000080
        /*00b4*/ 	.word	0x00000001
        /*00b8*/ 	.word	0x00000001


	//----- nvinfo : EIATTR_CBANK_PARAM_SIZE
	.align		4
.L_33:
        /*00bc*/ 	.byte	0x03, 0x19
        /*00be*/ 	.short	0x0040


	//----- nvinfo : EIATTR_PARAM_CBANK
	.align		4
        /*00c0*/ 	.byte	0x04, 0x0a
        /*00c2*/ 	.short	(.L_35 - .L_34)
	.align		4
.L_34:
        /*00c4*/ 	.word	index@(.nv.constant0.triton_poi_fused__native_batch_norm_legit_no_training_convolution_relu_9)
        /*00c8*/ 	.short	0x0210
        /*00ca*/ 	.short	0x0040


	//----- nvinfo : EIATTR_SW_WAR
	.align		4
.L_35:
        /*00cc*/ 	.byte	0x04, 0x36
        /*00ce*/ 	.short	(.L_37 - .L_36)
.L_36:
        /*00d0*/ 	.word	0x00000008
.L_37:


//--------------------- .nv.callgraph             --------------------------
	.section	.nv.callgraph,"",@"SHT_CUDA_CALLGRAPH"
	.align	4
	.sectionentsize	8
	.align		4
        /*0000*/ 	.word	0x00000000
	.align		4
        /*0004*/ 	.word	0xffffffff
	.align		4
        /*0008*/ 	.word	0x00000000
	.align		4
        /*000c*/ 	.word	0xfffffffe
	.align		4
        /*0010*/ 	.word	0x00000000
	.align		4
        /*0014*/ 	.word	0xfffffffd
	.align		4
        /*0018*/ 	.word	0x00000000
	.align		4
        /*001c*/ 	.word	0xfffffffc


//--------------------- .nv.constant4             --------------------------
	.section	.nv.constant4,"a",@progbits
	.align	8
	.align		8
.nv.constant4:
        /*0000*/ 	.dword	_$_str
	.align		8
        /*0008*/ 	.dword	_$_str_$_2


//--------------------- .text.triton_poi_fused__native_batch_norm_legit_no_training_convolution_relu_9 --------------------------
	.section	.text.triton_poi_fused__native_batch_norm_legit_no_training_convolution_relu_9,"ax",@progbits
	.sectionflags	@"SHF_BARRIERS=1"
	.align	128
        .global         triton_poi_fused__native_batch_norm_legit_no_training_convolution_relu_9
        .type           triton_poi_fused__native_batch_norm_legit_no_training_convolution_relu_9,@function
        .size           triton_poi_fused__native_batch_norm_legit_no_training_convolution_relu_9,(.L_x_1 - triton_poi_fused__native_batch_norm_legit_no_training_convolution_relu_9)
        .other          triton_poi_fused__native_batch_norm_legit_no_training_convolution_relu_9,@"STO_CUDA_ENTRY STV_DEFAULT"
triton_poi_fused__native_batch_norm_legit_no_training_convolution_relu_9:
.text.triton_poi_fused__native_batch_norm_legit_no_training_convolution_relu_9:
[----:B------:R-:W0:Y:S01]  /*0000*/  LDC R1, c[0x0][0x28] ;  /* 0x00000a00ff017b82 */ /* 0x000e220000000800 */
[----:B------:R-:W1:Y:S07]  /*0010*/  S2R R8, SR_TID.X ;  /* 0x0000000000087919 */ /* 0x000e6e0000002100 */
[----:B------:R-:W2:Y:S01]  /*0020*/  S2UR UR4, SR_CTAID.Y ;  /* 0x00000000000479c3 */ /* 0x000ea20000002600 */
[----:B------:R-:W-:Y:S01]  /*0030*/  CS2R R6, SRZ ;  /* 0x0000000000067805 */ /* 0x000fe2000001ff00 */
[----:B------:R-:W-:Y:S01]  /*0040*/  ULDC.64 UR8, c[0x0][0x208] ;  /* 0x0000820000087ab9 */ /* 0x000fe20000000a00 */
[----:B------:R-:W3:Y:S05]  /*0050*/  S2R R0, SR_CTAID.X ;  /* 0x0000000000007919 */ /* 0x000eea0000002500 */
[----:B------:R-:W4:Y:S08]  /*0060*/  LDC.64 R2, c[0x0][0x220] ;  /* 0x00008800ff027b82 */ /* 0x000f300000000a00 */
[----:B------:R-:W5:Y:S01]  /*0070*/  LDC.64 R20, c[0x0][0x210] ;  /* 0x00008400ff147b82 */ /* 0x000f620000000a00 */
[----:B--2---:R-:W-:-:S07]  /*0080*/  USHF.L.U32 UR4, UR4, 0x2, URZ ;  /* 0x0000000204047899 */ /* 0x004fce000800063f */
[----:B------:R-:W2:Y:S01]  /*0090*/  LDC.64 R18, c[0x0][0x218] ;  /* 0x00008600ff127b82 */ /* 0x000ea20000000a00 */
[----:B-1----:R-:W-:-:S07]  /*00a0*/  LOP3.LUT R14, R8, 0x1, RZ, 0xc0, !PT ;  /* 0x00000001080e7812 */ /* 0x002fce00078ec0ff */
[----:B------:R-:W1:Y:S01]  /*00b0*/  LDC.64 R12, c[0x0][0x228] ;  /* 0x00008a00ff0c7b82 */ /* 0x000e620000000a00 */
[----:B------:R-:W-:-:S04]  /*00c0*/  LEA R4, R14, UR4, 0x1 ;  /* 0x000000040e047c11 */ /* 0x000fc8000f8e08ff */
[----:B------:R-:W-:Y:S02]  /*00d0*/  SHF.R.S32.HI R5, RZ, 0x1f, R4 ;  /* 0x0000001fff057819 */ /* 0x000fe40000011404 */
[----:B------:R-:W-:Y:S01]  /*00e0*/  ISETP.GE.AND P1, PT, R4, 0x100, PT ;  /* 0x000001000400780c */ /* 0x000fe20003f26270 */
[----:B------:R-:W1:Y:S01]  /*00f0*/  LDC.64 R10, c[0x0][0x230] ;  /* 0x00008c00ff0a7b82 */ /* 0x000e620000000a00 */
[----:B------:R-:W-:-:S04]  /*0100*/  LEA.HI R5, R5, R4, RZ, 0x6 ;  /* 0x0000000405057211 */ /* 0x000fc800078f30ff */
[----:B------:R-:W-:-:S05]  /*0110*/  LOP3.LUT R17, R5, 0xffffffc0, RZ, 0xc0, !PT ;  /* 0xffffffc005117812 */ /* 0x000fca00078ec0ff */
[----:B------:R-:W-:-:S04]  /*0120*/  IMAD.IADD R17, R4, 0x1, -R17 ;  /* 0x0000000104117824 */ /* 0x000fc800078e0a11 */
[----:B----4-:R-:W-:-:S05]  /*0130*/  IMAD.WIDE R2, R17, 0x4, R2 ;  /* 0x0000000411027825 */ /* 0x010fca00078e0202 */
[----:B------:R4:W5:Y:S01]  /*0140*/  @!P1 LDG.E.EL.64 R6, desc[UR8][R2.64] ;  /* 0x0000000802069981 */ /* 0x000962000c2e1b00 */
[----:B------:R-:W-:Y:S01]  /*0150*/  SHF.R.U32.HI R15, RZ, 0x1, R8 ;  /* 0x00000001ff0f7819 */ /* 0x000fe20000011608 */
[----:B---3--:R-:W-:Y:S02]  /*0160*/  IMAD.SHL.U32 R0, R0, 0x40, RZ ;  /* 0x0000004000007824 */ /* 0x008fe400078e00ff */
[----:B------:R-:W-:Y:S01]  /*0170*/  IMAD.SHL.U32 R5, R5, 0x40, RZ ;  /* 0x0000004005057824 */ /* 0x000fe200078e00ff */
[----:B------:R-:W-:Y:S01]  /*0180*/  SGXT.U32 R15, R15, 0x6 ;  /* 0x000000060f0f781a */ /* 0x000fe20000000000 */
[----:B--2---:R-:W-:-:S03]  /*0190*/  IMAD.WIDE R18, R17, 0x4, R18 ;  /* 0x0000000411127825 */ /* 0x004fc600078e0212 */
[----:B------:R-:W-:Y:S02]  /*01a0*/  LOP3.LUT R16, R0, R15, RZ, 0xfc, !PT ;  /* 0x0000000f00107212 */ /* 0x000fe400078efcff */
[----:B----4-:R-:W-:Y:S02]  /*01b0*/  LOP3.LUT R2, R5, 0xfffff000, RZ, 0xc0, !PT ;  /* 0xfffff00005027812 */ /* 0x010fe400078ec0ff */
[C---:B------:R-:W-:Y:S01]  /*01c0*/  ISETP.GE.AND P0, PT, R16.reuse, 0x40, PT ;  /* 0x000000401000780c */ /* 0x040fe20003f06270 */
[----:B------:R-:W-:-:S03]  /*01d0*/  IMAD R9, R16, 0x40, R17 ;  /* 0x0000004010097824 */ /* 0x000fc600078e0211 */
[----:B------:R-:W-:Y:S01]  /*01e0*/  ISETP.LT.AND P0, PT, R4, 0x100, !P0 ;  /* 0x000001000400780c */ /* 0x000fe20004701270 */
[----:B------:R-:W-:Y:S01]  /*01f0*/  IMAD.IADD R9, R9, 0x1, R2 ;  /* 0x0000000109097824 */ /* 0x000fe200078e0202 */
[----:B------:R-:W-:Y:S02]  /*0200*/  CS2R R2, SRZ ;  /* 0x0000000000027805 */ /* 0x000fe4000001ff00 */
[----:B------:R-:W-:Y:S01]  /*0210*/  CS2R R4, SRZ ;  /* 0x0000000000047805 */ /* 0x000fe2000001ff00 */
[----:B-----5:R-:W-:-:S05]  /*0220*/  IMAD.WIDE R20, R9, 0x4, R20 ;  /* 0x0000000409147825 */ /* 0x020fca00078e0214 */
[----:B------:R-:W2:Y:S01]  /*0230*/  @!P1 LDG.E.EL.64 R4, desc[UR8][R18.64] ;  /* 0x0000000812049981 */ /* 0x000ea2000c2e1b00 */
[C---:B-1----:R-:W-:Y:S01]  /*0240*/  IMAD.WIDE R22, R17.reuse, 0x4, R12 ;  /* 0x0000000411167825 */ /* 0x042fe200078e020c */
[----:B------:R-:W-:Y:S02]  /*0250*/  CS2R R12, SRZ ;  /* 0x00000000000c7805 */ /* 0x000fe4000001ff00 */
[----:B------:R-:W2:Y:S01]  /*0260*/  @P0 LDG.E.EL.64 R2, desc[UR8][R20.64] ;  /* 0x0000000814020981 */ /* 0x000ea2000c2e1b00 */
[----:B0-----:R-:W-:Y:S01]  /*0270*/  IMAD.WIDE R16, R17, 0x4, R10 ;  /* 0x0000000411107825 */ /* 0x001fe200078e020a */
[----:B------:R-:W-:-:S04]  /*0280*/  CS2R R10, SRZ ;  /* 0x00000000000a7805 */ /* 0x000fc8000001ff00 */
[----:B------:R0:W3:Y:S04]  /*0290*/  @!P1 LDG.E.EL.64 R12, desc[UR8][R16.64] ;  /* 0x00000008100c9981 */ /* 0x0000e8000c2e1b00 */
[----:B------:R-:W3:Y:S01]  /*02a0*/  @!P1 LDG.E.EL.64 R10, desc[UR8][R22.64] ;  /* 0x00000008160a9981 */ /* 0x000ee2000c2e1b00 */
[----:B------:R-:W1:Y:S01]  /*02b0*/  S2UR UR6, SR_CgaCtaId ;  /* 0x00000000000679c3 */ /* 0x000e620000008800 */
[----:B0-----:R-:W-:Y:S01]  /*02c0*/  IMAD.MOV.U32 R17, RZ, RZ, 0x3e800000 ;  /* 0x3e800000ff117424 */ /* 0x001fe200078e00ff */
[----:B------:R-:W-:Y:S02]  /*02d0*/  UMOV UR5, 0x400 ;  /* 0x0000040000057882 */ /* 0x000fe40000000000 */
[----:B-1----:R-:W-:Y:S01]  /*02e0*/  UPRMT UR5, UR6, 0x654, UR5 ;  /* 0x0000065406057896 */ /* 0x002fe20008000005 */
[----:B------:R-:W-:Y:S01]  /*02f0*/  FADD R6, R6, 9.9999997473787516356e-06 ;  /* 0x3727c5ac06067421 */ /* 0x000fe20000000000 */
[----:B------:R-:W-:-:S03]  /*0300*/  FADD R7, R7, 9.9999997473787516356e-06 ;  /* 0x3727c5ac07077421 */ /* 0x000fc60000000000 */
[----:B------:R-:W0:Y:S08]  /*0310*/  MUFU.SQRT R20, R6 ;  /* 0x0000000600147308 */ /* 0x000e300000002000 */
[----:B------:R-:W1:Y:S01]  /*0320*/  MUFU.SQRT R18, R7 ;  /* 0x0000000700127308 */ /* 0x000e620000002000 */
[C---:B0-----:R-:W-:Y:S02]  /*0330*/  FSETP.GT.AND P1, PT, R20.reuse, 8.50705917302346158658e+37, PT ;  /* 0x7e8000001400780b */ /* 0x041fe40003f24000 */
[----:B------:R-:W-:-:S02]  /*0340*/  FSETP.GEU.AND P3, PT, R20, 1.175494350822287508e-38, PT ;  /* 0x008000001400780b */ /* 0x000fc40003f6e000 */
[C---:B-1----:R-:W-:Y:S02]  /*0350*/  FSETP.GT.AND P2, PT, R18.reuse, 8.50705917302346158658e+37, PT ;  /* 0x7e8000001200780b */ /* 0x042fe40003f44000 */
[----:B------:R-:W-:-:S07]  /*0360*/  FSETP.GEU.AND P4, PT, R18, 1.175494350822287508e-38, PT ;  /* 0x008000001200780b */ /* 0x000fce0003f8e000 */
[----:B------:R-:W-:-:S04]  /*0370*/  @P1 FMUL R20, R20, 0.25 ;  /* 0x3e80000014141820 */ /* 0x000fc80000400000 */
[----:B------:R-:W-:Y:S01]  /*0380*/  @!P3 FMUL R20, R20, 16777216 ;  /* 0x4b8000001414b820 */ /* 0x000fe20000400000 */
[----:B------:R-:W-:-:S04]  /*0390*/  @P2 FMUL R18, R18, 0.25 ;  /* 0x3e80000012122820 */ /* 0x000fc80000400000 */
[----:B------:R-:W-:Y:S01]  /*03a0*/  @!P4 FMUL R18, R18, 16777216 ;  /* 0x4b8000001212c820 */ /* 0x000fe20000400000 */
[----:B------:R-:W0:Y:S01]  /*03b0*/  MUFU.RCP R20, R20 ;  /* 0x0000001400147308 */ /* 0x000e220000001000 */
[----:B------:R-:W-:-:S07]  /*03c0*/  FSEL R7, R17, 1, P1 ;  /* 0x3f80000011077808 */ /* 0x000fce0000800000 */
[----:B------:R-:W1:Y:S01]  /*03d0*/  MUFU.RCP R18, R18 ;  /* 0x0000001200127308 */ /* 0x000e620000001000 */
[----:B------:R-:W-:Y:S01]  /*03e0*/  FSEL R17, R17, 1, P2 ;  /* 0x3f80000011117808 */ /* 0x000fe20001000000 */
[----:B------:R-:W-:Y:S01]  /*03f0*/  @!P3 FMUL R7, R7, 16777216 ;  /* 0x4b8000000707b820 */ /* 0x000fe20000400000 */
[----:B--2---:R-:W-:-:S03]  /*0400*/  FADD R2, -R4, R2 ;  /* 0x0000000204027221 */ /* 0x004fc60000000100 */
[----:B------:R-:W-:Y:S01]  /*0410*/  @!P4 FMUL R17, R17, 16777216 ;  /* 0x4b8000001111c820 */ /* 0x000fe20000400000 */
[----:B0-----:R-:W-:Y:S01]  /*0420*/  FMUL R7, R20, R7 ;  /* 0x0000000714077220 */ /* 0x001fe20000400000 */
[----:B------:R-:W-:Y:S01]  /*0430*/  FADD R3, -R5, R3 ;  /* 0x0000000305037221 */ /* 0x000fe20000000100 */
[----:B------:R-:W-:Y:S02]  /*0440*/  IMAD.SHL.U32 R6, R14, 0x80, RZ ;  /* 0x000000800e067824 */ /* 0x000fe400078e00ff */
[----:B------:R-:W-:Y:S01]  /*0450*/  FMUL R7, R2, R7 ;  /* 0x0000000702077220 */ /* 0x000fe20000400000 */
[----:B-1----:R-:W-:-:S03]  /*0460*/  FMUL R4, R18, R17 ;  /* 0x0000001112047220 */ /* 0x002fc60000400000 */
[----:B---3--:R-:W-:Y:S01]  /*0470*/  FFMA R7, R7, R10, R12 ;  /* 0x0000000a07077223 */ /* 0x008fe2000000000c */
[----:B------:R-:W-:Y:S01]  /*0480*/  FMUL R4, R3, R4 ;  /* 0x0000000403047220 */ /* 0x000fe20000400000 */
[----:B------:R-:W-:-:S03]  /*0490*/  LOP3.LUT R15, R6, R15, RZ, 0xfc, !PT ;  /* 0x0000000f060f7212 */ /* 0x000fc600078efcff */
[----:B------:R-:W-:Y:S01]  /*04a0*/  FFMA R4, R4, R11, R13 ;  /* 0x0000000b04047223 */ /* 0x000fe2000000000d */
[----:B------:R-:W-:Y:S01]  /*04b0*/  LEA.HI R6, R6, UR5, RZ, 0x1c ;  /* 0x0000000506067c11 */ /* 0x000fe2000f8fe0ff */
[----:B------:R-:W-:Y:S01]  /*04c0*/  IMAD.SHL.U32 R3, R8, 0x8, RZ ;  /* 0x0000000808037824 */ /* 0x000fe200078e00ff */
[----:B------:R-:W-:Y:S01]  /*04d0*/  LEA R14, R14, UR5, 0x3 ;  /* 0x000000050e0e7c11 */ /* 0x000fe2000f8e18ff */
[----:B------:R-:W0:Y:S01]  /*04e0*/  LDC.64 R10, c[0x0][0x240] ;  /* 0x00009000ff0a7b82 */ /* 0x000e220000000a00 */
[----:B------:R-:W-:Y:S02]  /*04f0*/  SHF.R.U32.HI R2, RZ, 0x3, R8 ;  /* 0x00000003ff027819 */ /* 0x000fe40000011608 */
[----:B------:R-:W-:Y:S02]  /*0500*/  FSETP.GEU.AND P1, PT, R7, RZ, PT ;  /* 0x000000ff0700720b */ /* 0x000fe40003f2e000 */
[----:B------:R-:W-:Y:S01]  /*0510*/  FSETP.GEU.AND P2, PT, R4, RZ, PT ;  /* 0x000000ff0400720b */ /* 0x000fe20003f4e000 */
[C---:B------:R-:W-:Y:S01]  /*0520*/  IMAD R12, R15.reuse, 0x4, R6 ;  /* 0x000000040f0c7824 */ /* 0x040fe200078e0206 */
[----:B------:R-:W-:Y:S01]  /*0530*/  LOP3.LUT R5, R2, 0xc, RZ, 0xc0, !PT ;  /* 0x0000000c02057812 */ /* 0x000fe200078ec0ff */
[----:B------:R-:W-:Y:S01]  /*0540*/  IMAD R17, R15, 0x4, R14 ;  /* 0x000000040f117824 */ /* 0x000fe200078e020e */
[----:B------:R-:W-:-:S02]  /*0550*/  LOP3.LUT R6, R3, 0x3f8, RZ, 0xc0, !PT ;  /* 0x000003f803067812 */ /* 0x000fc400078ec0ff */
[----:B------:R-:W-:Y:S02]  /*0560*/  FSEL R2, R7, RZ, P1 ;  /* 0x000000ff07027208 */ /* 0x000fe40000800000 */
[----:B------:R-:W-:-:S03]  /*0570*/  FSEL R3, R4, RZ, P2 ;  /* 0x000000ff04037208 */ /* 0x000fc60001000000 */
[----:B------:R-:W-:Y:S04]  /*0580*/  STS [R17], R2 ;  /* 0x0000000211007388 */ /* 0x000fe80000000800 */
[----:B------:R-:W-:Y:S01]  /*0590*/  STS [R12+0x104], R3 ;  /* 0x000104030c007388 */ /* 0x000fe20000000800 */
[----:B------:R-:W-:Y:S02]  /*05a0*/  IADD3 R14, R6, UR5, R5 ;  /* 0x00000005060e7c10 */ /* 0x000fe4000fffe005 */
[----:B------:R-:W1:Y:S08]  /*05b0*/  LDC.64 R6, c[0x0][0x238] ;  /* 0x00008e00ff067b82 */ /* 0x000e700000000a00 */
[----:B------:R-:W-:Y:S01]  /*05c0*/  BAR.SYNC.DEFER_BLOCKING 0x0 ;  /* 0x0000000000007b1d */ /* 0x000fe20000010000 */
[----:B------:R-:W-:Y:S01]  /*05d0*/  IMAD.SHL.U32 R13, R8, 0x2, RZ ;  /* 0x00000002080d7824 */ /* 0x000fe200078e00ff */
[----:B------:R-:W-:-:S04]  /*05e0*/  SHF.R.U32.HI R15, RZ, 0x5, R8 ;  /* 0x00000005ff0f7819 */ /* 0x000fc80000011608 */
[----:B------:R-:W-:Y:S04]  /*05f0*/  LDS R4, [R14] ;  /* 0x000000000e047984 */ /* 0x000fe80000000800 */
[----:B------:R-:W2:Y:S01]  /*0600*/  LDS R5, [R14+0x4] ;  /* 0x000004000e057984 */ /* 0x000ea20000000800 */
[----:B------:R-:W-:Y:S02]  /*0610*/  SGXT.U32 R8, R15, 0x2 ;  /* 0x000000020f08781a */ /* 0x000fe40000000000 */
[----:B------:R-:W-:Y:S02]  /*0620*/  LOP3.LUT R13, R0, 0x3e, R13, 0xf8, !PT ;  /* 0x0000003e000d7812 */ /* 0x000fe400078ef80d */
[----:B------:R-:W-:Y:S02]  /*0630*/  LOP3.LUT R8, R8, UR4, RZ, 0xfc, !PT ;  /* 0x0000000408087c12 */ /* 0x000fe4000f8efcff */
[----:B------:R-:W-:-:S04]  /*0640*/  ISETP.GE.AND P1, PT, R13, 0x40, PT ;  /* 0x000000400d00780c */ /* 0x000fc80003f26270 */
[C---:B------:R-:W-:Y:S01]  /*0650*/  ISETP.LT.AND P1, PT, R8.reuse, 0x100, !P1 ;  /* 0x000001000800780c */ /* 0x040fe20004f21270 */
[----:B------:R-:W-:-:S04]  /*0660*/  IMAD R13, R8, 0x40, R13 ;  /* 0x00000040080d7824 */ /* 0x000fc800078e020d */
[----:B-1----:R-:W-:-:S04]  /*0670*/  IMAD.WIDE R6, R13, 0x4, R6 ;  /* 0x000000040d067825 */ /* 0x002fc800078e0206 */
[----:B0-----:R-:W-:-:S04]  /*0680*/  IMAD.WIDE R8, R9, 0x4, R10 ;  /* 0x0000000409087825 */ /* 0x001fc800078e020a */
[----:B--2---:R0:W-:Y:S02]  /*0690*/  @P1 STG.E.64 desc[UR8][R6.64], R4 ;  /* 0x0000000406001986 */ /* 0x0041e4000c101b08 */
[----:B0-----:R-:W-:Y:S05]  /*06a0*/  @!P0 EXIT ;  /* 0x000000000000894d */ /* 0x001fea0003800000 */
[----:B------:R-:W-:Y:S01]  /*06b0*/  STG.E.64 desc[UR8][R8.64], R2 ;  /* 0x0000000208007986 */ /* 0x000fe2000c101b08 */
[----:B------:R-:W-:Y:S05]  /*06c0*/  EXIT ;  /* 0x000000000000794d */ /* 0x000fea0003800000 */
.L_x_0:
[----:B------:R-:W-:-:S00]  /*06d0*/  BRA `(.L_x_0) ;  /* 0xfffffffc00fc7947 */ /* 0x000fc0000383ffff */
[----:B------:R-:W-:-:S00]  /*06e0*/  NOP ;  /* 0x0000000000007918 */ /* 0x000fc00000000000 */
        /* <DEDUP_REMOVED lines=9> */
.L_x_1:


//--------------------- .nv.global.init           --------------------------
	.section	.nv.global.init,"aw",@progbits
.nv.global.init:
	.type		_$_str,@object
	.size		_$_str,(_$_str_$_2 - _$_str)
_$_str:
        /*0000*/ 	.byte	0x5f, 0x5f, 0x43, 0x55, 0x44, 0x41, 0x5f, 0x46, 0x54, 0x5a, 0x00
	.type		_$_str_$_2,@object
	.size		_$_str_$_2,(.L_1 - _$_str_$_2)
_$_str_$_2:
        /*000b*/ 	.byte	0x5f, 0x5f, 0x43, 0x55, 0x44, 0x41, 0x5f, 0x50, 0x52, 0x45, 0x43, 0x5f, 0x53, 0x51, 0x52, 0x54
        /*001b*/ 	.byte	0x00
.L_1:


//--------------------- .nv.shared.triton_poi_fused__native_batch_norm_legit_no_training_convolution_relu_9 --------------------------
	.section	.nv.shared.triton_poi_fused__native_batch_norm_legit_no_training_convolution_relu_9,"aw",@nobits
	.sectionflags	@""
	.align	16
	.zero		1024


//--------------------- .nv.constant0.triton_poi_fused__native_batch_norm_legit_no_training_convolution_relu_9 --------------------------
	.section	.nv.constant0.triton_poi_fused__native_batch_norm_legit_no_training_convolution_relu_9,"a",@progbits
	.sectionflags	@""
	.align	4
.nv.constant0.triton_poi_fused__native_batch_norm_legit_no_training_convolution_relu_9:
	.zero		592
